//
// Generated by NVIDIA NVVM Compiler
//
// Compiler Build ID: CL-36424714
// Cuda compilation tools, release 13.0, V13.0.88
// Based on NVVM 20.0.0
//

.version 9.0
.target sm_100
.address_size 64

	// .globl	_Z8add_fivePi
.extern .func  (.param .b32 func_retval0) vprintf
(
	.param .b64 vprintf_param_0,
	.param .b64 vprintf_param_1
)
;
.global .align 1 .b8 $str[4] = {37, 100, 10};

.visible .entry _Z8add_fivePi(
	.param .u64 .ptr .align 1 _Z8add_fivePi_param_0
)
{
	.local .align 8 .b8 	__local_depot0[8];
	.reg .b64 	%SP;
	.reg .b64 	%SPL;
	.reg .b32 	%r<24>;
	.reg .b64 	%rd<7>;

	mov.u64 	%SPL, __local_depot0;
	cvta.local.u64 	%SP, %SPL;
	ld.param.u64 	%rd1, [_Z8add_fivePi_param_0];
	cvta.to.global.u64 	%rd2, %rd1;
	add.u64 	%rd3, %SP, 0;
	add.u64 	%rd4, %SPL, 0;
	ld.global.u32 	%r1, [%rd2];
	st.local.u32 	[%rd4], %r1;
	mov.u64 	%rd5, $str;
	cvta.global.u64 	%rd6, %rd5;
	{ // callseq 0, 0
	.param .b64 param0;
	st.param.b64 	[param0], %rd6;
	.param .b64 param1;
	st.param.b64 	[param1], %rd3;
	.param .b32 retval0;
	call.uni (retval0), 
	vprintf, 
	(
	param0, 
	param1
	);
	ld.param.b32 	%r2, [retval0];
	} // callseq 0
	ld.global.u32 	%r4, [%rd2];
	add.s32 	%r5, %r4, 1;
	st.global.u32 	[%rd2], %r5;
	st.local.u32 	[%rd4], %r5;
	{ // callseq 1, 0
	.param .b64 param0;
	st.param.b64 	[param0], %rd6;
	.param .b64 param1;
	st.param.b64 	[param1], %rd3;
	.param .b32 retval0;
	call.uni (retval0), 
	vprintf, 
	(
	param0, 
	param1
	);
	ld.param.b32 	%r6, [retval0];
	} // callseq 1
	ld.global.u32 	%r8, [%rd2];
	add.s32 	%r9, %r8, 1;
	st.global.u32 	[%rd2], %r9;
	st.local.u32 	[%rd4], %r9;
	{ // callseq 2, 0
	.param .b64 param0;
	st.param.b64 	[param0], %rd6;
	.param .b64 param1;
	st.param.b64 	[param1], %rd3;
	.param .b32 retval0;
	call.uni (retval0), 
	vprintf, 
	(
	param0, 
	param1
	);
	ld.param.b32 	%r10, [retval0];
	} // callseq 2
	ld.global.u32 	%r12, [%rd2];
	add.s32 	%r13, %r12, 1;
	st.global.u32 	[%rd2], %r13;
	st.local.u32 	[%rd4], %r13;
	{ // callseq 3, 0
	.param .b64 param0;
	st.param.b64 	[param0], %rd6;
	.param .b64 param1;
	st.param.b64 	[param1], %rd3;
	.param .b32 retval0;
	call.uni (retval0), 
	vprintf, 
	(
	param0, 
	param1
	);
	ld.param.b32 	%r14, [retval0];
	} // callseq 3
	ld.global.u32 	%r16, [%rd2];
	add.s32 	%r17, %r16, 1;
	st.global.u32 	[%rd2], %r17;
	st.local.u32 	[%rd4], %r17;
	{ // callseq 4, 0
	.param .b64 param0;
	st.param.b64 	[param0], %rd6;
	.param .b64 param1;
	st.param.b64 	[param1], %rd3;
	.param .b32 retval0;
	call.uni (retval0), 
	vprintf, 
	(
	param0, 
	param1
	);
	ld.param.b32 	%r18, [retval0];
	} // callseq 4
	ld.global.u32 	%r20, [%rd2];
	add.s32 	%r21, %r20, 1;
	st.global.u32 	[%rd2], %r21;
	st.local.u32 	[%rd4], %r21;
	{ // callseq 5, 0
	.param .b64 param0;
	st.param.b64 	[param0], %rd6;
	.param .b64 param1;
	st.param.b64 	[param1], %rd3;
	.param .b32 retval0;
	call.uni (retval0), 
	vprintf, 
	(
	param0, 
	param1
	);
	ld.param.b32 	%r22, [retval0];
	} // callseq 5
	ret;

}
	// .globl	_Z16generate_squaresPPsiS0_
.visible .entry _Z16generate_squaresPPsiS0_(
	.param .u64 .ptr .align 1 _Z16generate_squaresPPsiS0__param_0,
	.param .u32 _Z16generate_squaresPPsiS0__param_1,
	.param .u64 .ptr .align 1 _Z16generate_squaresPPsiS0__param_2
)
{


	ret;

}


// ===== COMPILED SASS (sm_100) =====

	.target	sm_100

	.elftype	@"ET_EXEC"


//--------------------- .note.nv.tkinfo           --------------------------
	.section	.note.nv.tkinfo,"",@"SHT_NOTE"
	.sectionflags	@"SHF_NOTE_NV_TKINFO"
	.tkinfo
        /*0018*/ 	.word	0x00000002
        /*0030*/ 	.string	""
        /*0030*/ 	.string	"ptxas"
        /*0030*/ 	.string	"Cuda compilation tools, release 13.0, V13.0.88"
        /*0030*/ 	.string	"Build cuda_13.0.r13.0/compiler.36424714_0"
        /*0030*/ 	.string	"-arch sm_100 -m 64 "



//--------------------- .note.nv.cuinfo           --------------------------
	.section	.note.nv.cuinfo,"",@"SHT_NOTE"
	.sectionflags	@"SHF_NOTE_NV_CUINFO"
        /*0018*/ 	.short	0x0002
        /*001a*/ 	.short	0x0064
        /*001c*/ 	.short	0x0082
	.zero		2


//--------------------- .nv.info                  --------------------------
	.section	.nv.info,"",@"SHT_CUDA_INFO"
	.align	4


	//----- nvinfo : EIATTR_REGCOUNT
	.align		4
        /*0000*/ 	.byte	0x04, 0x2f
        /*0002*/ 	.short	(.L_2 - .L_1)
	.align		4
.L_1:
        /*0004*/ 	.word	index@(_Z8add_fivePi)
        /*0008*/ 	.word	0x00000018


	//----- nvinfo : EIATTR_FRAME_SIZE
	.align		4
.L_2:
        /*000c*/ 	.byte	0x04, 0x11
        /*000e*/ 	.short	(.L_4 - .L_3)
	.align		4
.L_3:
        /*0010*/ 	.word	index@(_Z8add_fivePi)
        /*0014*/ 	.word	0x00000008


	//----- nvinfo : EIATTR_REGCOUNT
	.align		4
.L_4:
        /*0018*/ 	.byte	0x04, 0x2f
        /*001a*/ 	.short	(.L_6 - .L_5)
	.align		4
.L_5:
        /*001c*/ 	.word	index@(_Z16generate_squaresPPsiS0_)
        /*0020*/ 	.word	0x00000004


	//----- nvinfo : EIATTR_FRAME_SIZE
	.align		4
.L_6:
        /*0024*/ 	.byte	0x04, 0x11
        /*0026*/ 	.short	(.L_8 - .L_7)
	.align		4
.L_7:
        /*0028*/ 	.word	index@(_Z16generate_squaresPPsiS0_)
        /*002c*/ 	.word	0x00000000


	//----- nvinfo : EIATTR_MIN_STACK_SIZE
	.align		4
.L_8:
        /*0030*/ 	.byte	0x04, 0x12
        /*0032*/ 	.short	(.L_10 - .L_9)
	.align		4
.L_9:
        /*0034*/ 	.word	index@(_Z16generate_squaresPPsiS0_)
        /*0038*/ 	.word	0x00000000


	//----- nvinfo : EIATTR_MIN_STACK_SIZE
	.align		4
.L_10:
        /*003c*/ 	.byte	0x04, 0x12
        /*003e*/ 	.short	(.L_12 - .L_11)
	.align		4
.L_11:
        /*0040*/ 	.word	index@(_Z8add_fivePi)
        /*0044*/ 	.word	0x00000008
.L_12:


//--------------------- .nv.compat                --------------------------
	.section	.nv.compat,"",@"SHT_CUDA_COMPAT_INFO"
	.align	4
        /*0000*/ 	.byte	0x02, 0x09, 0x00, 0x00, 0x02, 0x02, 0x01, 0x00, 0x02, 0x05, 0x05, 0x00, 0x03, 0x07, 0x01, 0x01
        /*0010*/ 	.byte	0x02, 0x03, 0x00, 0x00, 0x02, 0x06, 0x01, 0x00, 0x04, 0x0b, 0x08, 0x00, 0x09, 0x00, 0x00, 0x00
        /*0020*/ 	.byte	0x00, 0x00, 0x00, 0x00


//--------------------- .nv.info._Z16generate_squaresPPsiS0_ --------------------------
	.section	.nv.info._Z16generate_squaresPPsiS0_,"",@"SHT_CUDA_INFO"
	.sectionflags	@""
	.align	4


	//----- nvinfo : EIATTR_CUDA_API_VERSION
	.align		4
        /*0000*/ 	.byte	0x04, 0x37
        /*0002*/ 	.short	(.L_14 - .L_13)
.L_13:
        /*0004*/ 	.word	0x00000082


	//----- nvinfo : EIATTR_KPARAM_INFO
	.align		4
.L_14:
        /*0008*/ 	.byte	0x04, 0x17
        /*000a*/ 	.short	(.L_16 - .L_15)
.L_15:
        /*000c*/ 	.word	0x00000000
        /*0010*/ 	.short	0x0002
        /*0012*/ 	.short	0x0010
        /*0014*/ 	.byte	0x00, 0xf5, 0x21, 0x00


	//----- nvinfo : EIATTR_KPARAM_INFO
	.align		4
.L_16:
        /*0018*/ 	.byte	0x04, 0x17
        /*001a*/ 	.short	(.L_18 - .L_17)
.L_17:
        /*001c*/ 	.word	0x00000000
        /*0020*/ 	.short	0x0001
        /*0022*/ 	.short	0x0008
        /*0024*/ 	.byte	0x00, 0xf0, 0x11, 0x00


	//----- nvinfo : EIATTR_KPARAM_INFO
	.align		4
.L_18:
        /*0028*/ 	.byte	0x04, 0x17
        /*002a*/ 	.short	(.L_20 - .L_19)
.L_19:
        /*002c*/ 	.word	0x00000000
        /*0030*/ 	.short	0x0000
        /*0032*/ 	.short	0x0000
        /*0034*/ 	.byte	0x00, 0xf5, 0x21, 0x00


	//----- nvinfo : EIATTR_SPARSE_MMA_MASK
	.align		4
.L_20:
        /*0038*/ 	.byte	0x03, 0x50
        /*003a*/ 	.short	0x0000


	//----- nvinfo : EIATTR_MAXREG_COUNT
	.align		4
        /*003c*/ 	.byte	0x03, 0x1b
        /*003e*/ 	.short	0x00ff


	//----- nvinfo : EIATTR_MERCURY_ISA_VERSION
	.align		4
        /*0040*/ 	.byte	0x03, 0x5f
        /*0042*/ 	.short	0x0101


	//----- nvinfo : EIATTR_VRC_CTA_INIT_COUNT
	.align		4
        /*0044*/ 	.byte	0x02, 0x4a
	.zero		1
	.zero		1


	//----- nvinfo : EIATTR_EXIT_INSTR_OFFSETS
	.align		4
        /*0048*/ 	.byte	0x04, 0x1c
        /*004a*/ 	.short	(.L_22 - .L_21)


	//   ....[0]....
.L_21:
        /*004c*/ 	.word	0x00000010


	//----- nvinfo : EIATTR_CBANK_PARAM_SIZE
	.align		4
.L_22:
        /*0050*/ 	.byte	0x03, 0x19
        /*0052*/ 	.short	0x0018


	//----- nvinfo : EIATTR_PARAM_CBANK
	.align		4
        /*0054*/ 	.byte	0x04, 0x0a
        /*0056*/ 	.short	(.L_24 - .L_23)
	.align		4
.L_23:
        /*0058*/ 	.word	index@(.nv.constant0._Z16generate_squaresPPsiS0_)
        /*005c*/ 	.short	0x0380
        /*005e*/ 	.short	0x0018


	//----- nvinfo : EIATTR_SW_WAR
	.align		4
.L_24:
        /*0060*/ 	.byte	0x04, 0x36
        /*0062*/ 	.short	(.L_26 - .L_25)
.L_25:
        /*0064*/ 	.word	0x00000008
.L_26:


//--------------------- .nv.info._Z8add_fivePi    --------------------------
	.section	.nv.info._Z8add_fivePi,"",@"SHT_CUDA_INFO"
	.sectionflags	@""
	.align	4


	//----- nvinfo : EIATTR_CUDA_API_VERSION
	.align		4
        /*0000*/ 	.byte	0x04, 0x37
        /*0002*/ 	.short	(.L_28 - .L_27)
.L_27:
        /*0004*/ 	.word	0x00000082


	//----- nvinfo : EIATTR_KPARAM_INFO
	.align		4
.L_28:
        /*0008*/ 	.byte	0x04, 0x17
        /*000a*/ 	.short	(.L_30 - .L_29)
.L_29:
        /*000c*/ 	.word	0x00000000
        /*0010*/ 	.short	0x0000
        /*0012*/ 	.short	0x0000
        /*0014*/ 	.byte	0x00, 0xf5, 0x21, 0x00


	//----- nvinfo : EIATTR_SPARSE_MMA_MASK
	.align		4
.L_30:
        /*0018*/ 	.byte	0x03, 0x50
        /*001a*/ 	.short	0x0000


	//----- nvinfo : EIATTR_MAXREG_COUNT
	.align		4
        /*001c*/ 	.byte	0x03, 0x1b
        /*001e*/ 	.short	0x00ff


	//----- nvinfo : EIATTR_EXTERNS
	.align		4
        /*0020*/ 	.byte	0x04, 0x0f
        /*0022*/ 	.short	(.L_32 - .L_31)


	//   ....[0]....
	.align		4
.L_31:
        /*0024*/ 	.word	index@(vprintf)


	//----- nvinfo : EIATTR_MERCURY_ISA_VERSION
	.align		4
.L_32:
        /*0028*/ 	.byte	0x03, 0x5f
        /*002a*/ 	.short	0x0101


	//----- nvinfo : EIATTR_VRC_CTA_INIT_COUNT
	.align		4
        /*002c*/ 	.byte	0x02, 0x4a
	.zero		1
	.zero		1


	//----- nvinfo : EIATTR_SYSCALL_OFFSETS
	.align		4
        /*0030*/ 	.byte	0x04, 0x46
        /*0032*/ 	.short	(.L_34 - .L_33)


	//   ....[0]....
.L_33:
        /*0034*/ 	.word	0x00000120


	//   ....[1]....
        /*0038*/ 	.word	0x000001f0


	//   ....[2]....
        /*003c*/ 	.word	0x000002c0


	//   ....[3]....
        /*0040*/ 	.word	0x00000390


	//   ....[4]....
        /*0044*/ 	.word	0x00000460


	//   ....[5]....
        /*0048*/ 	.word	0x00000530


	//----- nvinfo : EIATTR_EXIT_INSTR_OFFSETS
	.align		4
.L_34:
        /*004c*/ 	.byte	0x04, 0x1c
        /*004e*/ 	.short	(.L_36 - .L_35)


	//   ....[0]....
.L_35:
        /*0050*/ 	.word	0x00000540


	//----- nvinfo : EIATTR_CBANK_PARAM_SIZE
	.align		4
.L_36:
        /*0054*/ 	.byte	0x03, 0x19
        /*0056*/ 	.short	0x0008


	//----- nvinfo : EIATTR_PARAM_CBANK
	.align		4
        /*0058*/ 	.byte	0x04, 0x0a
        /*005a*/ 	.short	(.L_38 - .L_37)
	.align		4
.L_37:
        /*005c*/ 	.word	index@(.nv.constant0._Z8add_fivePi)
        /*0060*/ 	.short	0x0380
        /*0062*/ 	.short	0x0008


	//----- nvinfo : EIATTR_SW_WAR
	.align		4
.L_38:
        /*0064*/ 	.byte	0x04, 0x36
        /*0066*/ 	.short	(.L_40 - .L_39)
.L_39:
        /*0068*/ 	.word	0x00000008
.L_40:


//--------------------- .nv.callgraph             --------------------------
	.section	.nv.callgraph,"",@"SHT_CUDA_CALLGRAPH"
	.align	4
	.sectionentsize	8
	.align		4
        /*0000*/ 	.word	0x00000000
	.align		4
        /*0004*/ 	.word	0xffffffff
	.align		4
        /*0008*/ 	.word	index@(_Z8add_fivePi)
	.align		4
        /*000c*/ 	.word	index@(vprintf)
	.align		4
        /*0010*/ 	.word	0x00000000
	.align		4
        /*0014*/ 	.word	0xfffffffe
	.align		4
        /*0018*/ 	.word	0x00000000
	.align		4
        /*001c*/ 	.word	0xfffffffd
	.align		4
        /*0020*/ 	.word	0x00000000
	.align		4
        /*0024*/ 	.word	0xfffffffc


//--------------------- .nv.constant4             --------------------------
	.section	.nv.constant4,"a",@progbits
	.align	8
	.align		8
.nv.constant4:
        /*0000*/ 	.dword	$str
	.align		8
        /*0008*/ 	.dword	vprintf


//--------------------- .text._Z16generate_squaresPPsiS0_ --------------------------
	.section	.text._Z16generate_squaresPPsiS0_,"ax",@progbits
	.align	128
        .global         _Z16generate_squaresPPsiS0_
        .type           _Z16generate_squaresPPsiS0_,@function
        .size           _Z16generate_squaresPPsiS0_,(.L_x_8 - _Z16generate_squaresPPsiS0_)
        .other          _Z16generate_squaresPPsiS0_,@"STO_CUDA_ENTRY STV_DEFAULT"
_Z16generate_squaresPPsiS0_:
.text._Z16generate_squaresPPsiS0_:
[----:B------:R-:W-:Y:S01]  /*0000*/  LDC R1, c[0x0][0x37c] ;  /* 0x0000df00ff017b82 */ /* 0x000fe20000000800 */
[----:B------:R-:W-:Y:S05]  /*0010*/  EXIT ;  /* 0x000000000000794d */ /* 0x000fea0003800000 */
.L_x_0:
[----:B------:R-:W-:-:S00]  /*0020*/  BRA `(.L_x_0) ;  /* 0xfffffffc00fc7947 */ /* 0x000fc0000383ffff */
[----:B------:R-:W-:-:S00]  /*0030*/  NOP ;  /* 0x0000000000007918 */ /* 0x000fc00000000000 */
        /* <DEDUP_REMOVED lines=12> */
.L_x_8:


//--------------------- .text._Z8add_fivePi       --------------------------
	.section	.text._Z8add_fivePi,"ax",@progbits
	.align	128
        .global         _Z8add_fivePi
        .type           _Z8add_fivePi,@function
        .size           _Z8add_fivePi,(.L_x_9 - _Z8add_fivePi)
        .other          _Z8add_fivePi,@"STO_CUDA_ENTRY STV_DEFAULT"
_Z8add_fivePi:
.text._Z8add_fivePi:
[----:B------:R-:W0:Y:S08]  /*0000*/  LDC R1, c[0x0][0x37c] ;  /* 0x0000df00ff017b82 */ /* 0x000e300000000800 */
[----:B------:R-:W1:Y:S01]  /*0010*/  LDC.64 R6, c[0x0][0x380] ;  /* 0x0000e000ff067b82 */ /* 0x000e620000000a00 */
[----:B------:R-:W1:Y:S01]  /*0020*/  LDCU.64 UR36, c[0x0][0x358] ;  /* 0x00006b00ff2477ac */ /* 0x000e620008000a00 */
[----:B0-----:R-:W-:Y:S01]  /*0030*/  VIADD R1, R1, 0xfffffff8 ;  /* 0xfffffff801017836 */ /* 0x001fe20000000000 */
[----:B------:R-:W0:Y:S01]  /*0040*/  LDCU UR4, c[0x0][0x2f8] ;  /* 0x00005f00ff0477ac */ /* 0x000e220008000800 */
[----:B------:R-:W-:Y:S01]  /*0050*/  MOV R2, 0x8 ;  /* 0x0000000800027802 */ /* 0x000fe20000000f00 */
[----:B------:R-:W2:Y:S01]  /*0060*/  LDCU UR5, c[0x0][0x2fc] ;  /* 0x00005f80ff0577ac */ /* 0x000ea20008000800 */
[----:B------:R-:W3:Y:S01]  /*0070*/  LDCU.64 UR6, c[0x4][URZ] ;  /* 0x01000000ff0677ac */ /* 0x000ee20008000a00 */
[----:B-1----:R1:W4:Y:S01]  /*0080*/  LDG.E R0, desc[UR36][R6.64] ;  /* 0x0000002406007981 */ /* 0x002322000c1e1900 */
[----:B------:R0:W4:Y:S02]  /*0090*/  LDC.64 R8, c[0x4][R2] ;  /* 0x0100000002087b82 */ /* 0x0001240000000a00 */
[----:B0-----:R-:W-:-:S05]  /*00a0*/  IADD3 R16, P0, PT, R1, UR4, RZ ;  /* 0x0000000401107c10 */ /* 0x001fca000ff1e0ff */
[----:B--2---:R-:W-:Y:S01]  /*00b0*/  IMAD.X R17, RZ, RZ, UR5, P0 ;  /* 0x00000005ff117e24 */ /* 0x004fe200080e06ff */
[----:B---3--:R-:W-:Y:S01]  /*00c0*/  MOV R4, UR6 ;  /* 0x0000000600047c02 */ /* 0x008fe20008000f00 */
[----:B------:R-:W-:Y:S02]  /*00d0*/  IMAD.U32 R5, RZ, RZ, UR7 ;  /* 0x00000007ff057e24 */ /* 0x000fe4000f8e00ff */
[----:B-1----:R-:W-:Y:S01]  /*00e0*/  IMAD.MOV.U32 R6, RZ, RZ, R16 ;  /* 0x000000ffff067224 */ /* 0x002fe200078e0010 */
[----:B------:R-:W-:Y:S01]  /*00f0*/  MOV R7, R17 ;  /* 0x0000001100077202 */ /* 0x000fe20000000f00 */
[----:B----4-:R0:W-:Y:S06]  /*0100*/  STL [R1], R0 ;  /* 0x0000000001007387 */ /* 0x0101ec0000100800 */
[----:B------:R-:W-:-:S07]  /*0110*/  LEPC R20, `(.L_x_1) ;  /* 0x000000001014794e */ /* 0x000fce0000000000 */
[----:B0-----:R-:W-:Y:S05]  /*0120*/  CALL.ABS.NOINC R8 ;  /* 0x0000000008007343 */ /* 0x001fea0003c00000 */
.L_x_1:
[----:B------:R-:W0:Y:S01]  /*0130*/  LDC.64 R8, c[0x0][0x380] ;  /* 0x0000e000ff087b82 */ /* 0x000e220000000a00 */
[----:B------:R-:W1:Y:S01]  /*0140*/  LDCU.64 UR4, c[0x4][URZ] ;  /* 0x01000000ff0477ac */ /* 0x000e620008000a00 */
[----:B0-----:R-:W2:Y:S06]  /*0150*/  LDG.E R0, desc[UR36][R8.64] ;  /* 0x0000002408007981 */ /* 0x001eac000c1e1900 */
[----:B------:R0:W3:Y:S01]  /*0160*/  LDC.64 R10, c[0x4][R2] ;  /* 0x01000000020a7b82 */ /* 0x0000e20000000a00 */
[----:B-1----:R-:W-:Y:S01]  /*0170*/  IMAD.U32 R4, RZ, RZ, UR4 ;  /* 0x00000004ff047e24 */ /* 0x002fe2000f8e00ff */
[----:B------:R-:W-:Y:S01]  /*0180*/  MOV R5, UR5 ;  /* 0x0000000500057c02 */ /* 0x000fe20008000f00 */
[----:B------:R-:W-:-:S02]  /*0190*/  IMAD.MOV.U32 R6, RZ, RZ, R16 ;  /* 0x000000ffff067224 */ /* 0x000fc400078e0010 */
[----:B------:R-:W-:Y:S02]  /*01a0*/  IMAD.MOV.U32 R7, RZ, RZ, R17 ;  /* 0x000000ffff077224 */ /* 0x000fe400078e0011 */
[----:B--2---:R-:W-:-:S05]  /*01b0*/  VIADD R0, R0, 0x1 ;  /* 0x0000000100007836 */ /* 0x004fca0000000000 */
[----:B------:R0:W-:Y:S04]  /*01c0*/  STG.E desc[UR36][R8.64], R0 ;  /* 0x0000000008007986 */ /* 0x0001e8000c101924 */
[----:B---3--:R0:W-:Y:S02]  /*01d0*/  STL [R1], R0 ;  /* 0x0000000001007387 */ /* 0x0081e40000100800 */
[----:B------:R-:W-:-:S07]  /*01e0*/  LEPC R20, `(.L_x_2) ;  /* 0x000000001014794e */ /* 0x000fce0000000000 */
[----:B0-----:R-:W-:Y:S05]  /*01f0*/  CALL.ABS.NOINC R10 ;  /* 0x000000000a007343 */ /* 0x001fea0003c00000 */
.L_x_2:
[----:B------:R-:W0:Y:S01]  /*0200*/  LDC.64 R8, c[0x0][0x380] ;  /* 0x0000e000ff087b82 */ /* 0x000e220000000a00 */
[----:B------:R-:W1:Y:S01]  /*0210*/  LDCU.64 UR4, c[0x4][URZ] ;  /* 0x01000000ff0477ac */ /* 0x000e620008000a00 */
[----:B0-----:R-:W2:Y:S06]  /*0220*/  LDG.E R0, desc[UR36][R8.64] ;  /* 0x0000002408007981 */ /* 0x001eac000c1e1900 */
[----:B------:R0:W3:Y:S01]  /*0230*/  LDC.64 R10, c[0x4][R2] ;  /* 0x01000000020a7b82 */ /* 0x0000e20000000a00 */
[----:B-1----:R-:W-:Y:S01]  /*0240*/  IMAD.U32 R4, RZ, RZ, UR4 ;  /* 0x00000004ff047e24 */ /* 0x002fe2000f8e00ff */
[----:B------:R-:W-:Y:S01]  /*0250*/  MOV R6, R16 ;  /* 0x0000001000067202 */ /* 0x000fe20000000f00 */
[----:B------:R-:W-:-:S02]  /*0260*/  IMAD.U32 R5, RZ, RZ, UR5 ;  /* 0x00000005ff057e24 */ /* 0x000fc4000f8e00ff */
[----:B------:R-:W-:Y:S01]  /*0270*/  IMAD.MOV.U32 R7, RZ, RZ, R17 ;  /* 0x000000ffff077224 */ /* 0x000fe200078e0011 */
[----:B--2---:R-:W-:-:S05]  /*0280*/  IADD3 R0, PT, PT, R0, 0x1, RZ ;  /* 0x0000000100007810 */ /* 0x004fca0007ffe0ff */
[----:B------:R0:W-:Y:S04]  /*0290*/  STG.E desc[UR36][R8.64], R0 ;  /* 0x0000000008007986 */ /* 0x0001e8000c101924 */
[----:B---3--:R0:W-:Y:S02]  /*02a0*/  STL [R1], R0 ;  /* 0x0000000001007387 */ /* 0x0081e40000100800 */
[----:B------:R-:W-:-:S07]  /*02b0*/  LEPC R20, `(.L_x_3) ;  /* 0x000000001014794e */ /* 0x000fce0000000000 */
[----:B0-----:R-:W-:Y:S05]  /*02c0*/  CALL.ABS.NOINC R10 ;  /* 0x000000000a007343 */ /* 0x001fea0003c00000 */
.L_x_3:
[----:B------:R-:W0:Y:S01]  /*02d0*/  LDC.64 R8, c[0x0][0x380] ;  /* 0x0000e000ff087b82 */ /* 0x000e220000000a00 */
[----:B------:R-:W1:Y:S01]  /*02e0*/  LDCU.64 UR4, c[0x4][URZ] ;  /* 0x01000000ff0477ac */ /* 0x000e620008000a00 */
[----:B0-----:R-:W2:Y:S06]  /*02f0*/  LDG.E R0, desc[UR36][R8.64] ;  /* 0x0000002408007981 */ /* 0x001eac000c1e1900 */
[----:B------:R0:W3:Y:S01]  /*0300*/  LDC.64 R10, c[0x4][R2] ;  /* 0x01000000020a7b82 */ /* 0x0000e20000000a00 */
[----:B-1----:R-:W-:Y:S01]  /*0310*/  IMAD.U32 R4, RZ, RZ, UR4 ;  /* 0x00000004ff047e24 */ /* 0x002fe2000f8e00ff */
[----:B------:R-:W-:Y:S01]  /*0320*/  MOV R5, UR5 ;  /* 0x0000000500057c02 */ /* 0x000fe20008000f00 */
[----:B------:R-:W-:Y:S01]  /*0330*/  IMAD.MOV.U32 R6, RZ, RZ, R16 ;  /* 0x000000ffff067224 */ /* 0x000fe200078e0010 */
[----:B------:R-:W-:-:S02]  /*0340*/  MOV R7, R17 ;  /* 0x0000001100077202 */ /* 0x000fc40000000f00 */
[----:B--2---:R-:W-:-:S05]  /*0350*/  IADD3 R0, PT, PT, R0, 0x1, RZ ;  /* 0x0000000100007810 */ /* 0x004fca0007ffe0ff */
[----:B------:R0:W-:Y:S04]  /*0360*/  STG.E desc[UR36][R8.64], R0 ;  /* 0x0000000008007986 */ /* 0x0001e8000c101924 */
[----:B---3--:R0:W-:Y:S02]  /*0370*/  STL [R1], R0 ;  /* 0x0000000001007387 */ /* 0x0081e40000100800 */
[----:B------:R-:W-:-:S07]  /*0380*/  LEPC R20, `(.L_x_4) ;  /* 0x000000001014794e */ /* 0x000fce0000000000 */
[----:B0-----:R-:W-:Y:S05]  /*0390*/  CALL.ABS.NOINC R10 ;  /* 0x000000000a007343 */ /* 0x001fea0003c00000 */
.L_x_4:
[----:B------:R-:W0:Y:S01]  /*03a0*/  LDC.64 R8, c[0x0][0x380] ;  /* 0x0000e000ff087b82 */ /* 0x000e220000000a00 */
[----:B------:R-:W1:Y:S01]  /*03b0*/  LDCU.64 UR4, c[0x4][URZ] ;  /* 0x01000000ff0477ac */ /* 0x000e620008000a00 */
[----:B0-----:R-:W2:Y:S06]  /*03c0*/  LDG.E R0, desc[UR36][R8.64] ;  /* 0x0000002408007981 */ /* 0x001eac000c1e1900 */
[----:B------:R0:W3:Y:S01]  /*03d0*/  LDC.64 R10, c[0x4][R2] ;  /* 0x01000000020a7b82 */ /* 0x0000e20000000a00 */
[----:B-1----:R-:W-:Y:S01]  /*03e0*/  MOV R4, UR4 ;  /* 0x0000000400047c02 */ /* 0x002fe20008000f00 */
[----:B------:R-:W-:Y:S01]  /*03f0*/  IMAD.U32 R5, RZ, RZ, UR5 ;  /* 0x00000005ff057e24 */ /* 0x000fe2000f8e00ff */
[----:B------:R-:W-:Y:S01]  /*0400*/  MOV R6, R16 ;  /* 0x0000001000067202 */ /* 0x000fe20000000f00 */
[----:B------:R-:W-:-:S02]  /*0410*/  IMAD.MOV.U32 R7, RZ, RZ, R17 ;  /* 0x000000ffff077224 */ /* 0x000fc400078e0011 */
[----:B--2---:R-:W-:-:S05]  /*0420*/  VIADD R0, R0, 0x1 ;  /* 0x0000000100007836 */ /* 0x004fca0000000000 */
[----:B------:R0:W-:Y:S04]  /*0430*/  STG.E desc[UR36][R8.64], R0 ;  /* 0x0000000008007986 */ /* 0x0001e8000c101924 */
[----:B---3--:R0:W-:Y:S02]  /*0440*/  STL [R1], R0 ;  /* 0x0000000001007387 */ /* 0x0081e40000100800 */
[----:B------:R-:W-:-:S07]  /*0450*/  LEPC R20, `(.L_x_5) ;  /* 0x000000001014794e */ /* 0x000fce0000000000 */
[----:B0-----:R-:W-:Y:S05]  /*0460*/  CALL.ABS.NOINC R10 ;  /* 0x000000000a007343 */ /* 0x001fea0003c00000 */
.L_x_5:
[----:B------:R-:W0:Y:S01]  /*0470*/  LDC.64 R8, c[0x0][0x380] ;  /* 0x0000e000ff087b82 */ /* 0x000e220000000a00 */
[----:B------:R-:W1:Y:S01]  /*0480*/  LDCU.64 UR4, c[0x4][URZ] ;  /* 0x01000000ff0477ac */ /* 0x000e620008000a00 */
[----:B0-----:R-:W2:Y:S06]  /*0490*/  LDG.E R0, desc[UR36][R8.64] ;  /* 0x0000002408007981 */ /* 0x001eac000c1e1900 */
[----:B------:R-:W0:Y:S01]  /*04a0*/  LDC.64 R2, c[0x4][R2] ;  /* 0x0100000002027b82 */ /* 0x000e220000000a00 */
[----:B-1----:R-:W-:Y:S01]  /*04b0*/  IMAD.U32 R4, RZ, RZ, UR4 ;  /* 0x00000004ff047e24 */ /* 0x002fe2000f8e00ff */
[----:B------:R-:W-:Y:S01]  /*04c0*/  MOV R5, UR5 ;  /* 0x0000000500057c02 */ /* 0x000fe20008000f00 */
[----:B------:R-:W-:Y:S01]  /*04d0*/  IMAD.MOV.U32 R6, RZ, RZ, R16 ;  /* 0x000000ffff067224 */ /* 0x000fe200078e0010 */
[----:B------:R-:W-:-:S02]  /*04e0*/  MOV R7, R17 ;  /* 0x0000001100077202 */ /* 0x000fc40000000f00 */
[----:B--2---:R-:W-:-:S05]  /*04f0*/  IADD3 R0, PT, PT, R0, 0x1, RZ ;  /* 0x0000000100007810 */ /* 0x004fca0007ffe0ff */
[----:B------:R1:W-:Y:S04]  /*0500*/  STG.E desc[UR36][R8.64], R0 ;  /* 0x0000000008007986 */ /* 0x0003e8000c101924 */
[----:B0-----:R1:W-:Y:S02]  /*0510*/  STL [R1], R0 ;  /* 0x0000000001007387 */ /* 0x0013e40000100800 */
[----:B------:R-:W-:-:S07]  /*0520*/  LEPC R20, `(.L_x_6) ;  /* 0x000000001014794e */ /* 0x000fce0000000000 */
[----:B-1----:R-:W-:Y:S05]  /*0530*/  CALL.ABS.NOINC R2 ;  /* 0x0000000002007343 */ /* 0x002fea0003c00000 */
.L_x_6:
[----:B------:R-:W-:Y:S05]  /*0540*/  EXIT ;  /* 0x000000000000794d */ /* 0x000fea0003800000 */
.L_x_7:
        /* <DEDUP_REMOVED lines=11> */
.L_x_9:


//--------------------- .nv.global.init           --------------------------
	.section	.nv.global.init,"aw",@progbits
.nv.global.init:
	.type		$str,@object
	.size		$str,(.L_0 - $str)
$str:
        /*0000*/ 	.byte	0x25, 0x64, 0x0a, 0x00
.L_0:


//--------------------- .nv.shared.reserved.0     --------------------------
	.section	.nv.shared.reserved.0,"aw",@nobits
	.weak		__nv_reservedSMEM_offset_0_alias
	.size		__nv_reservedSMEM_offset_0_alias, 0, 64
	.other		__nv_reservedSMEM_offset_0_alias,@"STO_CUDA_RESERVED_SHARED STV_DEFAULT"
__nv_reservedSMEM_offset_0_alias:
	.zero		0
	.zero		64


//--------------------- .nv.constant0._Z16generate_squaresPPsiS0_ --------------------------
	.section	.nv.constant0._Z16generate_squaresPPsiS0_,"a",@progbits
	.sectionflags	@""
	.align	4
.nv.constant0._Z16generate_squaresPPsiS0_:
	.zero		920


//--------------------- .nv.constant0._Z8add_fivePi --------------------------
	.section	.nv.constant0._Z8add_fivePi,"a",@progbits
	.sectionflags	@""
	.align	4
.nv.constant0._Z8add_fivePi:
	.zero		904


//--------------------- SYMBOLS --------------------------

	.type		.nv.reservedSmem.offset0,@object
	.size		.nv.reservedSmem.offset0,0x4
	.type		vprintf,@function
